//
// Generated by NVIDIA NVVM Compiler
//
// Compiler Build ID: CL-36424714
// Cuda compilation tools, release 13.0, V13.0.88
// Based on NVVM 20.0.0
//

.version 9.0
.target sm_100
.address_size 64

	// .globl	match_patterns_fast
// _ZZ19match_patterns_fastE15shared_patterns has been demoted

.visible .entry match_patterns_fast(
	.param .u64 .ptr .align 1 match_patterns_fast_param_0,
	.param .u64 .ptr .align 1 match_patterns_fast_param_1,
	.param .u64 .ptr .align 1 match_patterns_fast_param_2,
	.param .u32 match_patterns_fast_param_3,
	.param .u32 match_patterns_fast_param_4
)
{
	.reg .pred 	%p<123>;
	.reg .b32 	%r<255>;
	.reg .b64 	%rd<14>;
	// demoted variable
	.shared .align 64 .b8 _ZZ19match_patterns_fastE15shared_patterns[2048];
	ld.param.u64 	%rd3, [match_patterns_fast_param_0];
	ld.param.u64 	%rd4, [match_patterns_fast_param_1];
	ld.param.u64 	%rd5, [match_patterns_fast_param_2];
	ld.param.u32 	%r104, [match_patterns_fast_param_3];
	ld.param.u32 	%r105, [match_patterns_fast_param_4];
	mov.u32 	%r1, %tid.x;
	setp.gt.u32 	%p31, %r1, 31;
	setp.ge.u32 	%p32, %r1, %r104;
	or.pred  	%p33, %p31, %p32;
	@%p33 bra 	$L__BB0_2;
	cvta.to.global.u64 	%rd6, %rd3;
	shl.b32 	%r106, %r1, 6;
	mov.u32 	%r107, _ZZ19match_patterns_fastE15shared_patterns;
	add.s32 	%r108, %r107, %r106;
	cvt.u64.u32 	%rd7, %r106;
	add.s64 	%rd8, %rd6, %rd7;
	ld.global.nc.v8.u32 	{%r109, %r110, %r111, %r112, %r113, %r114, %r115, %r116}, [%rd8];
	ld.global.nc.v8.u32 	{%r117, %r118, %r119, %r120, %r121, %r122, %r123, %r124}, [%rd8+32];
	st.shared.v4.u32 	[%r108], {%r109, %r110, %r111, %r112};
	st.shared.v4.u32 	[%r108+16], {%r113, %r114, %r115, %r116};
	st.shared.v4.u32 	[%r108+32], {%r117, %r118, %r119, %r120};
	st.shared.v4.u32 	[%r108+48], {%r121, %r122, %r123, %r124};
$L__BB0_2:
	bar.sync 	0;
	mov.u32 	%r125, %ntid.x;
	mov.u32 	%r126, %ctaid.x;
	mad.lo.s32 	%r127, %r126, %r125, %r1;
	shl.b32 	%r246, %r127, 2;
	add.s32 	%r128, %r246, 4;
	min.u32 	%r3, %r128, %r105;
	setp.ge.u32 	%p34, %r246, %r3;
	setp.eq.s32 	%p35, %r104, 0;
	or.pred  	%p36, %p34, %p35;
	@%p36 bra 	$L__BB0_48;
	min.u32 	%r129, %r104, 32;
	and.b32  	%r4, %r129, 7;
	and.b32  	%r5, %r129, 56;
	neg.s32 	%r6, %r5;
	cvta.to.global.u64 	%rd1, %rd5;
	cvta.to.global.u64 	%rd2, %rd4;
$L__BB0_4:
	setp.lt.u32 	%p37, %r104, 8;
	shl.b32 	%r132, %r246, 6;
	cvt.u64.u32 	%rd9, %r132;
	add.s64 	%rd10, %rd2, %rd9;
	ld.global.nc.v4.u32 	{%r8, %r133, %r9, %r134}, [%rd10];
	mov.b64 	%rd11, {%r8, %r133};
	{ .reg .b32 tmp; mov.b64 {tmp, %r10}, %rd11; }
	mov.b32 	%r252, 0;
	mov.u32 	%r254, %r252;
	@%p37 bra 	$L__BB0_23;
	mov.u32 	%r137, _ZZ19match_patterns_fastE15shared_patterns;
	add.s32 	%r247, %r137, 256;
	mov.b32 	%r249, 0;
	mov.u32 	%r248, %r6;
	mov.u32 	%r254, %r249;
$L__BB0_6:
	.pragma "nounroll";
	ld.shared.v2.u32 	{%r22, %r23}, [%r247+-256];
	setp.eq.s32 	%p39, %r23, 0;
	mov.pred 	%p108, -1;
	@%p39 bra 	$L__BB0_8;
	setp.eq.s32 	%p108, %r23, %r10;
$L__BB0_8:
	setp.eq.s32 	%p41, %r22, %r8;
	ld.shared.u32 	%r138, [%r247+-248];
	setp.eq.s32 	%p42, %r138, %r9;
	mov.b32 	%r140, 1;
	shl.b32 	%r141, %r140, %r249;
	selp.b32 	%r142, %r141, 0, %p42;
	selp.b32 	%r143, %r142, 0, %p108;
	selp.b32 	%r144, %r143, 0, %p41;
	or.b32  	%r24, %r144, %r254;
	ld.shared.v2.u32 	{%r25, %r26}, [%r247+-192];
	setp.eq.s32 	%p43, %r26, 0;
	mov.pred 	%p109, -1;
	@%p43 bra 	$L__BB0_10;
	setp.eq.s32 	%p109, %r26, %r10;
$L__BB0_10:
	setp.eq.s32 	%p45, %r25, %r8;
	ld.shared.u32 	%r145, [%r247+-184];
	setp.eq.s32 	%p46, %r145, %r9;
	mov.b32 	%r147, 2;
	shl.b32 	%r148, %r147, %r249;
	selp.b32 	%r149, %r148, 0, %p46;
	selp.b32 	%r150, %r149, 0, %p109;
	selp.b32 	%r151, %r150, 0, %p45;
	or.b32  	%r28, %r151, %r24;
	ld.shared.v2.u32 	{%r29, %r30}, [%r247+-128];
	setp.eq.s32 	%p47, %r30, 0;
	mov.pred 	%p110, -1;
	@%p47 bra 	$L__BB0_12;
	setp.eq.s32 	%p110, %r30, %r10;
$L__BB0_12:
	setp.eq.s32 	%p49, %r29, %r8;
	ld.shared.u32 	%r152, [%r247+-120];
	setp.eq.s32 	%p50, %r152, %r9;
	mov.b32 	%r154, 4;
	shl.b32 	%r155, %r154, %r249;
	selp.b32 	%r156, %r155, 0, %p50;
	selp.b32 	%r157, %r156, 0, %p110;
	selp.b32 	%r158, %r157, 0, %p49;
	or.b32  	%r33, %r158, %r28;
	ld.shared.v2.u32 	{%r34, %r35}, [%r247+-64];
	setp.eq.s32 	%p51, %r35, 0;
	mov.pred 	%p111, -1;
	@%p51 bra 	$L__BB0_14;
	setp.eq.s32 	%p111, %r35, %r10;
$L__BB0_14:
	setp.eq.s32 	%p53, %r34, %r8;
	ld.shared.u32 	%r159, [%r247+-56];
	setp.eq.s32 	%p54, %r159, %r9;
	mov.b32 	%r161, 8;
	shl.b32 	%r162, %r161, %r249;
	selp.b32 	%r163, %r162, 0, %p54;
	selp.b32 	%r164, %r163, 0, %p111;
	selp.b32 	%r165, %r164, 0, %p53;
	or.b32  	%r39, %r165, %r33;
	ld.shared.v2.u32 	{%r40, %r41}, [%r247];
	setp.eq.s32 	%p55, %r41, 0;
	mov.pred 	%p112, -1;
	@%p55 bra 	$L__BB0_16;
	setp.eq.s32 	%p112, %r41, %r10;
$L__BB0_16:
	setp.eq.s32 	%p57, %r40, %r8;
	ld.shared.u32 	%r166, [%r247+8];
	setp.eq.s32 	%p58, %r166, %r9;
	mov.b32 	%r168, 16;
	shl.b32 	%r169, %r168, %r249;
	selp.b32 	%r170, %r169, 0, %p58;
	selp.b32 	%r171, %r170, 0, %p112;
	selp.b32 	%r172, %r171, 0, %p57;
	or.b32  	%r46, %r172, %r39;
	ld.shared.v2.u32 	{%r47, %r48}, [%r247+64];
	setp.eq.s32 	%p59, %r48, 0;
	mov.pred 	%p113, -1;
	@%p59 bra 	$L__BB0_18;
	setp.eq.s32 	%p113, %r48, %r10;
$L__BB0_18:
	setp.eq.s32 	%p61, %r47, %r8;
	ld.shared.u32 	%r173, [%r247+72];
	setp.eq.s32 	%p62, %r173, %r9;
	mov.b32 	%r175, 32;
	shl.b32 	%r176, %r175, %r249;
	selp.b32 	%r177, %r176, 0, %p62;
	selp.b32 	%r178, %r177, 0, %p113;
	selp.b32 	%r179, %r178, 0, %p61;
	or.b32  	%r54, %r179, %r46;
	ld.shared.v2.u32 	{%r55, %r56}, [%r247+128];
	setp.eq.s32 	%p63, %r56, 0;
	mov.pred 	%p114, -1;
	@%p63 bra 	$L__BB0_20;
	setp.eq.s32 	%p114, %r56, %r10;
$L__BB0_20:
	setp.eq.s32 	%p65, %r55, %r8;
	ld.shared.u32 	%r180, [%r247+136];
	setp.eq.s32 	%p66, %r180, %r9;
	mov.b32 	%r182, 64;
	shl.b32 	%r183, %r182, %r249;
	selp.b32 	%r184, %r183, 0, %p66;
	selp.b32 	%r185, %r184, 0, %p114;
	selp.b32 	%r186, %r185, 0, %p65;
	or.b32  	%r63, %r186, %r54;
	ld.shared.v2.u32 	{%r64, %r65}, [%r247+192];
	setp.eq.s32 	%p67, %r65, 0;
	mov.pred 	%p115, -1;
	@%p67 bra 	$L__BB0_22;
	setp.eq.s32 	%p115, %r65, %r10;
$L__BB0_22:
	setp.eq.s32 	%p68, %r64, %r8;
	ld.shared.u32 	%r187, [%r247+200];
	setp.eq.s32 	%p69, %r187, %r9;
	mov.b32 	%r189, 128;
	shl.b32 	%r190, %r189, %r249;
	selp.b32 	%r191, %r190, 0, %p69;
	selp.b32 	%r192, %r191, 0, %p115;
	selp.b32 	%r193, %r192, 0, %p68;
	or.b32  	%r254, %r193, %r63;
	add.s32 	%r249, %r249, 8;
	add.s32 	%r248, %r248, 8;
	add.s32 	%r247, %r247, 512;
	setp.ne.s32 	%p70, %r248, 0;
	mov.u32 	%r252, %r5;
	@%p70 bra 	$L__BB0_6;
$L__BB0_23:
	setp.eq.s32 	%p71, %r4, 0;
	@%p71 bra 	$L__BB0_45;
	shl.b32 	%r194, %r252, 6;
	mov.u32 	%r195, _ZZ19match_patterns_fastE15shared_patterns;
	add.s32 	%r80, %r195, %r194;
	ld.shared.v2.u32 	{%r81, %r82}, [%r80];
	setp.eq.s32 	%p73, %r82, 0;
	mov.pred 	%p116, -1;
	@%p73 bra 	$L__BB0_26;
	setp.eq.s32 	%p116, %r82, %r10;
$L__BB0_26:
	setp.eq.s32 	%p74, %r81, %r8;
	setp.eq.s32 	%p75, %r4, 1;
	ld.shared.u32 	%r196, [%r80+8];
	setp.eq.s32 	%p76, %r196, %r9;
	mov.b32 	%r198, 1;
	shl.b32 	%r199, %r198, %r252;
	selp.b32 	%r200, %r199, 0, %p76;
	selp.b32 	%r201, %r200, 0, %p116;
	selp.b32 	%r202, %r201, 0, %p74;
	or.b32  	%r254, %r202, %r254;
	@%p75 bra 	$L__BB0_45;
	ld.shared.v2.u32 	{%r84, %r85}, [%r80+64];
	setp.eq.s32 	%p78, %r85, 0;
	mov.pred 	%p117, -1;
	@%p78 bra 	$L__BB0_29;
	setp.eq.s32 	%p117, %r85, %r10;
$L__BB0_29:
	setp.eq.s32 	%p79, %r84, %r8;
	setp.eq.s32 	%p80, %r4, 2;
	ld.shared.u32 	%r203, [%r80+72];
	setp.eq.s32 	%p81, %r203, %r9;
	mov.b32 	%r205, 2;
	shl.b32 	%r206, %r205, %r252;
	selp.b32 	%r207, %r206, 0, %p81;
	selp.b32 	%r208, %r207, 0, %p117;
	selp.b32 	%r209, %r208, 0, %p79;
	or.b32  	%r254, %r209, %r254;
	@%p80 bra 	$L__BB0_45;
	ld.shared.v2.u32 	{%r87, %r88}, [%r80+128];
	setp.eq.s32 	%p83, %r88, 0;
	mov.pred 	%p118, -1;
	@%p83 bra 	$L__BB0_32;
	setp.eq.s32 	%p118, %r88, %r10;
$L__BB0_32:
	setp.eq.s32 	%p84, %r87, %r8;
	setp.eq.s32 	%p85, %r4, 3;
	ld.shared.u32 	%r210, [%r80+136];
	setp.eq.s32 	%p86, %r210, %r9;
	mov.b32 	%r212, 4;
	shl.b32 	%r213, %r212, %r252;
	selp.b32 	%r214, %r213, 0, %p86;
	selp.b32 	%r215, %r214, 0, %p118;
	selp.b32 	%r216, %r215, 0, %p84;
	or.b32  	%r254, %r216, %r254;
	@%p85 bra 	$L__BB0_45;
	ld.shared.v2.u32 	{%r90, %r91}, [%r80+192];
	setp.eq.s32 	%p88, %r91, 0;
	mov.pred 	%p119, -1;
	@%p88 bra 	$L__BB0_35;
	setp.eq.s32 	%p119, %r91, %r10;
$L__BB0_35:
	setp.eq.s32 	%p89, %r90, %r8;
	setp.eq.s32 	%p90, %r4, 4;
	ld.shared.u32 	%r217, [%r80+200];
	setp.eq.s32 	%p91, %r217, %r9;
	mov.b32 	%r219, 8;
	shl.b32 	%r220, %r219, %r252;
	selp.b32 	%r221, %r220, 0, %p91;
	selp.b32 	%r222, %r221, 0, %p119;
	selp.b32 	%r223, %r222, 0, %p89;
	or.b32  	%r254, %r223, %r254;
	@%p90 bra 	$L__BB0_45;
	ld.shared.v2.u32 	{%r93, %r94}, [%r80+256];
	setp.eq.s32 	%p93, %r94, 0;
	mov.pred 	%p120, -1;
	@%p93 bra 	$L__BB0_38;
	setp.eq.s32 	%p120, %r94, %r10;
$L__BB0_38:
	setp.eq.s32 	%p94, %r93, %r8;
	setp.eq.s32 	%p95, %r4, 5;
	ld.shared.u32 	%r224, [%r80+264];
	setp.eq.s32 	%p96, %r224, %r9;
	mov.b32 	%r226, 16;
	shl.b32 	%r227, %r226, %r252;
	selp.b32 	%r228, %r227, 0, %p96;
	selp.b32 	%r229, %r228, 0, %p120;
	selp.b32 	%r230, %r229, 0, %p94;
	or.b32  	%r254, %r230, %r254;
	@%p95 bra 	$L__BB0_45;
	ld.shared.v2.u32 	{%r96, %r97}, [%r80+320];
	setp.eq.s32 	%p98, %r97, 0;
	mov.pred 	%p121, -1;
	@%p98 bra 	$L__BB0_41;
	setp.eq.s32 	%p121, %r97, %r10;
$L__BB0_41:
	setp.eq.s32 	%p99, %r96, %r8;
	setp.eq.s32 	%p100, %r4, 6;
	ld.shared.u32 	%r231, [%r80+328];
	setp.eq.s32 	%p101, %r231, %r9;
	mov.b32 	%r233, 32;
	shl.b32 	%r234, %r233, %r252;
	selp.b32 	%r235, %r234, 0, %p101;
	selp.b32 	%r236, %r235, 0, %p121;
	selp.b32 	%r237, %r236, 0, %p99;
	or.b32  	%r254, %r237, %r254;
	@%p100 bra 	$L__BB0_45;
	ld.shared.v2.u32 	{%r99, %r100}, [%r80+384];
	setp.eq.s32 	%p103, %r100, 0;
	mov.pred 	%p122, -1;
	@%p103 bra 	$L__BB0_44;
	setp.eq.s32 	%p122, %r100, %r10;
$L__BB0_44:
	setp.eq.s32 	%p104, %r99, %r8;
	ld.shared.u32 	%r238, [%r80+392];
	setp.eq.s32 	%p105, %r238, %r9;
	mov.b32 	%r240, 64;
	shl.b32 	%r241, %r240, %r252;
	selp.b32 	%r242, %r241, 0, %p105;
	selp.b32 	%r243, %r242, 0, %p122;
	selp.b32 	%r244, %r243, 0, %p104;
	or.b32  	%r254, %r244, %r254;
$L__BB0_45:
	setp.eq.s32 	%p106, %r254, 0;
	@%p106 bra 	$L__BB0_47;
	shl.b32 	%r245, %r246, 1;
	mul.wide.u32 	%rd12, %r245, 4;
	add.s64 	%rd13, %rd1, %rd12;
	st.global.u32 	[%rd13], %r246;
	st.global.u32 	[%rd13+4], %r254;
$L__BB0_47:
	add.s32 	%r246, %r246, 1;
	setp.ne.s32 	%p107, %r246, %r3;
	@%p107 bra 	$L__BB0_4;
$L__BB0_48:
	ret;

}


// ===== COMPILED SASS (sm_100) =====

	.target	sm_100

	.elftype	@"ET_EXEC"


//--------------------- .note.nv.tkinfo           --------------------------
	.section	.note.nv.tkinfo,"",@"SHT_NOTE"
	.sectionflags	@"SHF_NOTE_NV_TKINFO"
	.tkinfo
        /*0018*/ 	.word	0x00000002
        /*0030*/ 	.string	""
        /*0030*/ 	.string	"ptxas"
        /*0030*/ 	.string	"Cuda compilation tools, release 13.0, V13.0.88"
        /*0030*/ 	.string	"Build cuda_13.0.r13.0/compiler.36424714_0"
        /*0030*/ 	.string	"-arch sm_100 -m 64 "



//--------------------- .note.nv.cuinfo           --------------------------
	.section	.note.nv.cuinfo,"",@"SHT_NOTE"
	.sectionflags	@"SHF_NOTE_NV_CUINFO"
        /*0018*/ 	.short	0x0002
        /*001a*/ 	.short	0x0064
        /*001c*/ 	.short	0x0082
	.zero		2


//--------------------- .nv.info                  --------------------------
	.section	.nv.info,"",@"SHT_CUDA_INFO"
	.align	4


	//----- nvinfo : EIATTR_REGCOUNT
	.align		4
        /*0000*/ 	.byte	0x04, 0x2f
        /*0002*/ 	.short	(.L_1 - .L_0)
	.align		4
.L_0:
        /*0004*/ 	.word	index@(match_patterns_fast)
        /*0008*/ 	.word	0x00000020


	//----- nvinfo : EIATTR_FRAME_SIZE
	.align		4
.L_1:
        /*000c*/ 	.byte	0x04, 0x11
        /*000e*/ 	.short	(.L_3 - .L_2)
	.align		4
.L_2:
        /*0010*/ 	.word	index@(match_patterns_fast)
        /*0014*/ 	.word	0x00000000


	//----- nvinfo : EIATTR_MIN_STACK_SIZE
	.align		4
.L_3:
        /*0018*/ 	.byte	0x04, 0x12
        /*001a*/ 	.short	(.L_5 - .L_4)
	.align		4
.L_4:
        /*001c*/ 	.word	index@(match_patterns_fast)
        /*0020*/ 	.word	0x00000000
.L_5:


//--------------------- .nv.compat                --------------------------
	.section	.nv.compat,"",@"SHT_CUDA_COMPAT_INFO"
	.align	4
        /*0000*/ 	.byte	0x02, 0x09, 0x00, 0x00, 0x02, 0x02, 0x01, 0x00, 0x02, 0x05, 0x05, 0x00, 0x03, 0x07, 0x01, 0x01
        /*0010*/ 	.byte	0x02, 0x03, 0x00, 0x00, 0x02, 0x06, 0x01, 0x00, 0x04, 0x0b, 0x08, 0x00, 0x09, 0x00, 0x00, 0x00
        /*0020*/ 	.byte	0x00, 0x00, 0x00, 0x00


//--------------------- .nv.info.match_patterns_fast --------------------------
	.section	.nv.info.match_patterns_fast,"",@"SHT_CUDA_INFO"
	.sectionflags	@""
	.align	4


	//----- nvinfo : EIATTR_CUDA_API_VERSION
	.align		4
        /*0000*/ 	.byte	0x04, 0x37
        /*0002*/ 	.short	(.L_7 - .L_6)
.L_6:
        /*0004*/ 	.word	0x00000082


	//----- nvinfo : EIATTR_KPARAM_INFO
	.align		4
.L_7:
        /*0008*/ 	.byte	0x04, 0x17
        /*000a*/ 	.short	(.L_9 - .L_8)
.L_8:
        /*000c*/ 	.word	0x00000000
        /*0010*/ 	.short	0x0004
        /*0012*/ 	.short	0x001c
        /*0014*/ 	.byte	0x00, 0xf0, 0x11, 0x00


	//----- nvinfo : EIATTR_KPARAM_INFO
	.align		4
.L_9:
        /*0018*/ 	.byte	0x04, 0x17
        /*001a*/ 	.short	(.L_11 - .L_10)
.L_10:
        /*001c*/ 	.word	0x00000000
        /*0020*/ 	.short	0x0003
        /*0022*/ 	.short	0x0018
        /*0024*/ 	.byte	0x00, 0xf0, 0x11, 0x00


	//----- nvinfo : EIATTR_KPARAM_INFO
	.align		4
.L_11:
        /*0028*/ 	.byte	0x04, 0x17
        /*002a*/ 	.short	(.L_13 - .L_12)
.L_12:
        /*002c*/ 	.word	0x00000000
        /*0030*/ 	.short	0x0002
        /*0032*/ 	.short	0x0010
        /*0034*/ 	.byte	0x00, 0xf5, 0x21, 0x00


	//----- nvinfo : EIATTR_KPARAM_INFO
	.align		4
.L_13:
        /*0038*/ 	.byte	0x04, 0x17
        /*003a*/ 	.short	(.L_15 - .L_14)
.L_14:
        /*003c*/ 	.word	0x00000000
        /*0040*/ 	.short	0x0001
        /*0042*/ 	.short	0x0008
        /*0044*/ 	.byte	0x00, 0xf5, 0x21, 0x00


	//----- nvinfo : EIATTR_KPARAM_INFO
	.align		4
.L_15:
        /*0048*/ 	.byte	0x04, 0x17
        /*004a*/ 	.short	(.L_17 - .L_16)
.L_16:
        /*004c*/ 	.word	0x00000000
        /*0050*/ 	.short	0x0000
        /*0052*/ 	.short	0x0000
        /*0054*/ 	.byte	0x00, 0xf5, 0x21, 0x00


	//----- nvinfo : EIATTR_SPARSE_MMA_MASK
	.align		4
.L_17:
        /*0058*/ 	.byte	0x03, 0x50
        /*005a*/ 	.short	0x0000


	//----- nvinfo : EIATTR_MAXREG_COUNT
	.align		4
        /*005c*/ 	.byte	0x03, 0x1b
        /*005e*/ 	.short	0x00ff


	//----- nvinfo : EIATTR_NUM_BARRIERS
	.align		4
        /*0060*/ 	.byte	0x02, 0x4c
        /*0062*/ 	.byte	0x01
	.zero		1


	//----- nvinfo : EIATTR_MERCURY_ISA_VERSION
	.align		4
        /*0064*/ 	.byte	0x03, 0x5f
        /*0066*/ 	.short	0x0101


	//----- nvinfo : EIATTR_UNUSED_LOAD_BYTE_OFFSET
	.align		4
        /*0068*/ 	.byte	0x04, 0x44
        /*006a*/ 	.short	(.L_19 - .L_18)


	//   ....[0]....
.L_18:
        /*006c*/ 	.word	0x00000280
        /*0070*/ 	.word	0x00000fff


	//   ....[1]....
        /*0074*/ 	.word	0x00000350
        /*0078*/ 	.word	0x00000fff


	//   ....[2]....
        /*007c*/ 	.word	0x00000370
        /*0080*/ 	.word	0x00000fff


	//   ....[3]....
        /*0084*/ 	.word	0x00000380
        /*0088*/ 	.word	0x00000fff


	//   ....[4]....
        /*008c*/ 	.word	0x00000390
        /*0090*/ 	.word	0x00000fff


	//   ....[5]....
        /*0094*/ 	.word	0x000003a0
        /*0098*/ 	.word	0x00000fff


	//   ....[6]....
        /*009c*/ 	.word	0x00000490
        /*00a0*/ 	.word	0x00000fff


	//   ....[7]....
        /*00a4*/ 	.word	0x000005a0
        /*00a8*/ 	.word	0x00000fff


	//   ....[8]....
        /*00ac*/ 	.word	0x000005e0
        /*00b0*/ 	.word	0x00000fff


	//   ....[9]....
        /*00b4*/ 	.word	0x000009c0
        /*00b8*/ 	.word	0x00000fff


	//   ....[10]....
        /*00bc*/ 	.word	0x00000a60
        /*00c0*/ 	.word	0x00000fff


	//   ....[11]....
        /*00c4*/ 	.word	0x00000b30
        /*00c8*/ 	.word	0x00000fff


	//   ....[12]....
        /*00cc*/ 	.word	0x00000c00
        /*00d0*/ 	.word	0x00000fff


	//   ....[13]....
        /*00d4*/ 	.word	0x00000cd0
        /*00d8*/ 	.word	0x00000fff


	//   ....[14]....
        /*00dc*/ 	.word	0x00000da0
        /*00e0*/ 	.word	0x00000fff


	//   ....[15]....
        /*00e4*/ 	.word	0x00000e70
        /*00e8*/ 	.word	0x00000fff


	//----- nvinfo : EIATTR_VRC_CTA_INIT_COUNT
	.align		4
.L_19:
        /*00ec*/ 	.byte	0x02, 0x4a
	.zero		1
	.zero		1


	//----- nvinfo : EIATTR_EXIT_INSTR_OFFSETS
	.align		4
        /*00f0*/ 	.byte	0x04, 0x1c
        /*00f2*/ 	.short	(.L_21 - .L_20)


	//   ....[0]....
.L_20:
        /*00f4*/ 	.word	0x000001d0


	//   ....[1]....
        /*00f8*/ 	.word	0x00000fb0


	//----- nvinfo : EIATTR_CRS_STACK_SIZE
	.align		4
.L_21:
        /*00fc*/ 	.byte	0x04, 0x1e
        /*00fe*/ 	.short	(.L_23 - .L_22)
.L_22:
        /*0100*/ 	.word	0x00000000


	//----- nvinfo : EIATTR_CBANK_PARAM_SIZE
	.align		4
.L_23:
        /*0104*/ 	.byte	0x03, 0x19
        /*0106*/ 	.short	0x0020


	//----- nvinfo : EIATTR_PARAM_CBANK
	.align		4
        /*0108*/ 	.byte	0x04, 0x0a
        /*010a*/ 	.short	(.L_25 - .L_24)
	.align		4
.L_24:
        /*010c*/ 	.word	index@(.nv.constant0.match_patterns_fast)
        /*0110*/ 	.short	0x0380
        /*0112*/ 	.short	0x0020


	//----- nvinfo : EIATTR_SW_WAR
	.align		4
.L_25:
        /*0114*/ 	.byte	0x04, 0x36
        /*0116*/ 	.short	(.L_27 - .L_26)
.L_26:
        /*0118*/ 	.word	0x00000008
.L_27:


//--------------------- .nv.callgraph             --------------------------
	.section	.nv.callgraph,"",@"SHT_CUDA_CALLGRAPH"
	.align	4
	.sectionentsize	8
	.align		4
        /*0000*/ 	.word	0x00000000
	.align		4
        /*0004*/ 	.word	0xffffffff
	.align		4
        /*0008*/ 	.word	0x00000000
	.align		4
        /*000c*/ 	.word	0xfffffffe
	.align		4
        /*0010*/ 	.word	0x00000000
	.align		4
        /*0014*/ 	.word	0xfffffffd
	.align		4
        /*0018*/ 	.word	0x00000000
	.align		4
        /*001c*/ 	.word	0xfffffffc


//--------------------- .text.match_patterns_fast --------------------------
	.section	.text.match_patterns_fast,"ax",@progbits
	.align	128
        .global         match_patterns_fast
        .type           match_patterns_fast,@function
        .size           match_patterns_fast,(.L_x_5 - match_patterns_fast)
        .other          match_patterns_fast,@"STO_CUDA_ENTRY STV_DEFAULT"
match_patterns_fast:
.text.match_patterns_fast:
[----:B------:R-:W-:Y:S01]  /*0000*/  LDC R1, c[0x0][0x37c] ;  /* 0x0000df00ff017b82 */ /* 0x000fe20000000800 */
[----:B------:R-:W0:Y:S01]  /*0010*/  S2R R2, SR_TID.X ;  /* 0x0000000000027919 */ /* 0x000e220000002100 */
[----:B------:R-:W0:Y:S06]  /*0020*/  LDCU UR4, c[0x0][0x398] ;  /* 0x00007300ff0477ac */ /* 0x000e2c0008000800 */
[----:B------:R-:W1:Y:S01]  /*0030*/  LDC R27, c[0x0][0x39c] ;  /* 0x0000e700ff1b7b82 */ /* 0x000e620000000800 */
[----:B------:R-:W2:Y:S01]  /*0040*/  LDCU.64 UR8, c[0x0][0x358] ;  /* 0x00006b00ff0877ac */ /* 0x000ea20008000a00 */
[----:B0-----:R-:W-:-:S04]  /*0050*/  ISETP.GE.U32.AND P0, PT, R2, UR4, PT ;  /* 0x0000000402007c0c */ /* 0x001fc8000bf06070 */
[----:B------:R-:W-:-:S13]  /*0060*/  ISETP.GT.U32.OR P0, PT, R2, 0x1f, P0 ;  /* 0x0000001f0200780c */ /* 0x000fda0000704470 */
[----:B------:R-:W0:Y:S01]  /*0070*/  @!P0 LDC.64 R22, c[0x0][0x380] ;  /* 0x0000e000ff168b82 */ /* 0x000e220000000a00 */
[----:B------:R-:W-:-:S05]  /*0080*/  @!P0 IMAD.SHL.U32 R21, R2, 0x40, RZ ;  /* 0x0000004002158824 */ /* 0x000fca00078e00ff */
[----:B0-----:R-:W-:-:S05]  /*0090*/  @!P0 IADD3 R22, P1, PT, R21, R22, RZ ;  /* 0x0000001615168210 */ /* 0x001fca0007f3e0ff */
[----:B------:R-:W-:-:S05]  /*00a0*/  @!P0 IMAD.X R23, RZ, RZ, R23, P1 ;  /* 0x000000ffff178224 */ /* 0x000fca00008e0617 */
[----:B--2---:R-:W2:Y:S04]  /*00b0*/  @!P0 LDG.E.ENL2.256.CONSTANT R8, R4, desc[UR8][R22.64] ;  /* 0xfe0000081604897e */ /* 0x004ea80008129908 */
[----:B------:R-:W3:Y:S01]  /*00c0*/  @!P0 LDG.E.ENL2.256.CONSTANT R12, R16, desc[UR8][R22.64+0x20] ;  /* 0xfe0001081610897e */ /* 0x000ee2000812990c */
[----:B------:R-:W0:Y:S01]  /*00d0*/  LDCU UR5, c[0x0][0x360] ;  /* 0x00006c00ff0577ac */ /* 0x000e220008000800 */
[----:B------:R-:W-:Y:S01]  /*00e0*/  @!P0 MOV R0, 0x400 ;  /* 0x0000040000008802 */ /* 0x000fe20000000f00 */
[----:B------:R-:W4:Y:S01]  /*00f0*/  @!P0 S2R R3, SR_CgaCtaId ;  /* 0x0000000000038919 */ /* 0x000f220000008800 */
[----:B------:R-:W-:Y:S01]  /*0100*/  ISETP.NE.AND P1, PT, RZ, UR4, PT ;  /* 0x00000004ff007c0c */ /* 0x000fe2000bf25270 */
[----:B------:R-:W0:Y:S01]  /*0110*/  S2R R25, SR_CTAID.X ;  /* 0x0000000000197919 */ /* 0x000e220000002500 */
[----:B----4-:R-:W-:Y:S01]  /*0120*/  @!P0 LEA R0, R3, R0, 0x18 ;  /* 0x0000000003008211 */ /* 0x010fe200078ec0ff */
[----:B0-----:R-:W-:-:S04]  /*0130*/  IMAD R2, R25, UR5, R2 ;  /* 0x0000000519027c24 */ /* 0x001fc8000f8e0202 */
[----:B------:R-:W-:Y:S02]  /*0140*/  @!P0 IMAD.IADD R0, R21, 0x1, R0 ;  /* 0x0000000115008824 */ /* 0x000fe400078e0200 */
[----:B------:R-:W-:-:S05]  /*0150*/  IMAD.SHL.U32 R2, R2, 0x4, RZ ;  /* 0x0000000402027824 */ /* 0x000fca00078e00ff */
[----:B-1----:R-:W-:-:S04]  /*0160*/  VIADDMNMX.U32 R3, R2, 0x4, R27, PT ;  /* 0x0000000402037846 */ /* 0x002fc8000380001b */
[----:B------:R-:W-:Y:S01]  /*0170*/  ISETP.GE.U32.OR P1, PT, R2, R3, !P1 ;  /* 0x000000030200720c */ /* 0x000fe20004f26470 */
[----:B--2---:R0:W-:Y:S04]  /*0180*/  @!P0 STS.128 [R0], R4 ;  /* 0x0000000400008388 */ /* 0x0041e80000000c00 */
[----:B------:R0:W-:Y:S04]  /*0190*/  @!P0 STS.128 [R0+0x10], R8 ;  /* 0x0000100800008388 */ /* 0x0001e80000000c00 */
[----:B---3--:R0:W-:Y:S04]  /*01a0*/  @!P0 STS.128 [R0+0x20], R16 ;  /* 0x0000201000008388 */ /* 0x0081e80000000c00 */
[----:B------:R0:W-:Y:S01]  /*01b0*/  @!P0 STS.128 [R0+0x30], R12 ;  /* 0x0000300c00008388 */ /* 0x0001e20000000c00 */
[----:B------:R-:W-:Y:S06]  /*01c0*/  BAR.SYNC.DEFER_BLOCKING 0x0 ;  /* 0x0000000000007b1d */ /* 0x000fec0000010000 */
[----:B------:R-:W-:Y:S05]  /*01d0*/  @P1 EXIT ;  /* 0x000000000000194d */ /* 0x000fea0003800000 */
[----:B------:R-:W-:Y:S01]  /*01e0*/  UISETP.LT.U32.AND UP0, UPT, UR4, 0x20, UPT ;  /* 0x000000200400788c */ /* 0x000fe2000bf01070 */
[----:B0-----:R-:W-:-:S03]  /*01f0*/  IMAD.MOV.U32 R0, RZ, RZ, R2 ;  /* 0x000000ffff007224 */ /* 0x001fc600078e0002 */
[----:B------:R-:W-:-:S04]  /*0200*/  USEL UR4, UR4, 0x20, UP0 ;  /* 0x0000002004047887 */ /* 0x000fc80008000000 */
[----:B------:R-:W-:Y:S02]  /*0210*/  ULOP3.LUT UR7, UR4, 0x38, URZ, 0xc0, !UPT ;  /* 0x0000003804077892 */ /* 0x000fe4000f8ec0ff */
[----:B------:R-:W-:Y:S02]  /*0220*/  ULOP3.LUT UR4, UR4, 0x7, URZ, 0xc0, !UPT ;  /* 0x0000000704047892 */ /* 0x000fe4000f8ec0ff */
[----:B------:R-:W-:-:S12]  /*0230*/  UIADD3 UR10, UPT, UPT, -UR7, URZ, URZ ;  /* 0x000000ff070a7290 */ /* 0x000fd8000fffe1ff */
.L_x_3:
[----:B------:R-:W0:Y:S01]  /*0240*/  LDCU.64 UR12, c[0x0][0x388] ;  /* 0x00007100ff0c77ac */ /* 0x000e220008000a00 */
[----:B------:R-:W1:Y:S01]  /*0250*/  LDCU UR5, c[0x0][0x398] ;  /* 0x00007300ff0577ac */ /* 0x000e620008000800 */
[----:B0-----:R-:W-:-:S05]  /*0260*/  LEA R4, P0, R0, UR12, 0x6 ;  /* 0x0000000c00047c11 */ /* 0x001fca000f8030ff */
[----:B------:R-:W-:-:S06]  /*0270*/  IMAD.X R5, RZ, RZ, UR13, P0 ;  /* 0x0000000dff057e24 */ /* 0x000fcc00080e06ff */
[----:B------:R-:W5:Y:S01]  /*0280*/  LDG.E.128.CONSTANT R4, desc[UR8][R4.64] ;  /* 0x0000000804047981 */ /* 0x000f62000c1e9d00 */
[----:B-1----:R-:W-:Y:S01]  /*0290*/  UISETP.GE.U32.AND UP0, UPT, UR5, 0x8, UPT ;  /* 0x000000080500788c */ /* 0x002fe2000bf06070 */
[----:B------:R-:W-:Y:S02]  /*02a0*/  IMAD.MOV.U32 R12, RZ, RZ, RZ ;  /* 0x000000ffff0c7224 */ /* 0x000fe400078e00ff */
[----:B------:R-:W-:-:S06]  /*02b0*/  IMAD.MOV.U32 R29, RZ, RZ, RZ ;  /* 0x000000ffff1d7224 */ /* 0x000fcc00078e00ff */
[----:B------:R-:W-:Y:S05]  /*02c0*/  BRA.U !UP0, `(.L_x_0) ;  /* 0x0000000508987547 */ /* 0x000fea000b800000 */
[----:B------:R-:W0:Y:S01]  /*02d0*/  S2UR UR6, SR_CgaCtaId ;  /* 0x00000000000679c3 */ /* 0x000e220000008800 */
[----:B------:R-:W-:Y:S01]  /*02e0*/  UMOV UR5, 0x400 ;  /* 0x0000040000057882 */ /* 0x000fe20000000000 */
[----:B-----5:R-:W-:Y:S02]  /*02f0*/  IMAD.MOV.U32 R7, RZ, RZ, RZ ;  /* 0x000000ffff077224 */ /* 0x020fe400078e00ff */
[----:B------:R-:W-:Y:S02]  /*0300*/  IMAD.U32 R2, RZ, RZ, UR10 ;  /* 0x0000000aff027e24 */ /* 0x000fe4000f8e00ff */
[----:B------:R-:W-:Y:S01]  /*0310*/  IMAD.MOV.U32 R29, RZ, RZ, RZ ;  /* 0x000000ffff1d7224 */ /* 0x000fe200078e00ff */
[----:B0-----:R-:W-:-:S04]  /*0320*/  ULEA UR5, UR6, UR5, 0x18 ;  /* 0x0000000506057291 */ /* 0x001fc8000f8ec0ff */
[----:B------:R-:W-:-:S06]  /*0330*/  UIADD3 UR5, UPT, UPT, UR5, 0x100, URZ ;  /* 0x0000010005057890 */ /* 0x000fcc000fffe0ff */
[----:B------:R-:W-:-:S07]  /*0340*/  IMAD.U32 R28, RZ, RZ, UR5 ;  /* 0x00000005ff1c7e24 */ /* 0x000fce000f8e00ff */
.L_x_1:
[----:B------:R-:W0:Y:S01]  /*0350*/  LDS.128 R20, [R28+-0xc0] ;  /* 0xffff40001c147984 */ /* 0x000e220000000c00 */
[----:B------:R-:W-:-:S03]  /*0360*/  VIADD R2, R2, 0x8 ;  /* 0x0000000802027836 */ /* 0x000fc60000000000 */
[----:B------:R-:W1:Y:S04]  /*0370*/  LDS.128 R12, [R28+-0x100] ;  /* 0xffff00001c0c7984 */ /* 0x000e680000000c00 */
[----:B------:R-:W2:Y:S04]  /*0380*/  LDS.128 R24, [R28+-0x80] ;  /* 0xffff80001c187984 */ /* 0x000ea80000000c00 */
[----:B------:R-:W3:Y:S04]  /*0390*/  LDS.128 R8, [R28+-0x40] ;  /* 0xffffc0001c087984 */ /* 0x000ee80000000c00 */
[----:B------:R-:W4:Y:S01]  /*03a0*/  LDS.128 R16, [R28] ;  /* 0x000000001c107984 */ /* 0x000f220000000c00 */
[----:B0-----:R-:W-:Y:S01]  /*03b0*/  ISETP.NE.AND P5, PT, R22, R6, PT ;  /* 0x000000061600720c */ /* 0x001fe20003fa5270 */
[----:B------:R-:W-:Y:S01]  /*03c0*/  IMAD.MOV.U32 R22, RZ, RZ, 0x1 ;  /* 0x00000001ff167424 */ /* 0x000fe200078e00ff */
[----:B------:R-:W-:-:S02]  /*03d0*/  ISETP.NE.AND P2, PT, R20, R4, PT ;  /* 0x000000041400720c */ /* 0x000fc40003f45270 */
[----:B------:R-:W-:Y:S02]  /*03e0*/  ISETP.NE.AND P1, PT, R21, RZ, PT ;  /* 0x000000ff1500720c */ /* 0x000fe40003f25270 */
[----:B------:R-:W-:Y:S01]  /*03f0*/  SHF.L.U32 R20, R22, R7, RZ ;  /* 0x0000000716147219 */ /* 0x000fe200000006ff */
[----:B------:R-:W-:Y:S01]  /*0400*/  IMAD.MOV.U32 R22, RZ, RZ, 0x2 ;  /* 0x00000002ff167424 */ /* 0x000fe200078e00ff */
[----:B-1----:R-:W-:Y:S02]  /*0410*/  ISETP.NE.AND P0, PT, R13, RZ, PT ;  /* 0x000000ff0d00720c */ /* 0x002fe40003f05270 */
[----:B------:R-:W-:Y:S02]  /*0420*/  ISETP.NE.AND P3, PT, R14, R6, PT ;  /* 0x000000060e00720c */ /* 0x000fe40003f65270 */
[----:B------:R-:W-:Y:S02]  /*0430*/  ISETP.EQ.OR P1, PT, R21, R5, !P1 ;  /* 0x000000051500720c */ /* 0x000fe40004f22670 */
[----:B------:R-:W-:Y:S01]  /*0440*/  SHF.L.U32 R21, R22, R7, RZ ;  /* 0x0000000716157219 */ /* 0x000fe200000006ff */
[----:B------:R-:W-:Y:S01]  /*0450*/  IMAD.MOV.U32 R22, RZ, RZ, 0x4 ;  /* 0x00000004ff167424 */ /* 0x000fe200078e00ff */
[----:B------:R-:W-:-:S02]  /*0460*/  ISETP.NE.AND P4, PT, R12, R4, PT ;  /* 0x000000040c00720c */ /* 0x000fc40003f85270 */
[----:B------:R-:W-:Y:S02]  /*0470*/  ISETP.EQ.OR P0, PT, R13, R5, !P0 ;  /* 0x000000050d00720c */ /* 0x000fe40004702670 */
[----:B------:R-:W-:Y:S01]  /*0480*/  SEL R20, R20, RZ, !P3 ;  /* 0x000000ff14147207 */ /* 0x000fe20005800000 */
[----:B------:R-:W0:Y:S01]  /*0490*/  LDS.128 R12, [R28+0x40] ;  /* 0x000040001c0c7984 */ /* 0x000e220000000c00 */
[----:B--2---:R-:W-:Y:S02]  /*04a0*/  ISETP.NE.AND P3, PT, R26, R6, PT ;  /* 0x000000061a00720c */ /* 0x004fe40003f65270 */
[----:B------:R-:W-:Y:S02]  /*04b0*/  SEL R20, R20, RZ, P0 ;  /* 0x000000ff14147207 */ /* 0x000fe40000000000 */
[----:B------:R-:W-:Y:S02]  /*04c0*/  ISETP.NE.AND P0, PT, R25, RZ, PT ;  /* 0x000000ff1900720c */ /* 0x000fe40003f05270 */
[----:B------:R-:W-:-:S02]  /*04d0*/  SHF.L.U32 R22, R22, R7, RZ ;  /* 0x0000000716167219 */ /* 0x000fc400000006ff */
[----:B------:R-:W-:Y:S02]  /*04e0*/  SEL R21, R21, RZ, !P5 ;  /* 0x000000ff15157207 */ /* 0x000fe40006800000 */
[----:B------:R-:W-:Y:S02]  /*04f0*/  ISETP.EQ.OR P0, PT, R25, R5, !P0 ;  /* 0x000000051900720c */ /* 0x000fe40004702670 */
[----:B------:R-:W-:Y:S02]  /*0500*/  SEL R22, R22, RZ, !P3 ;  /* 0x000000ff16167207 */ /* 0x000fe40005800000 */
[----:B------:R-:W-:Y:S02]  /*0510*/  SEL R20, R20, RZ, !P4 ;  /* 0x000000ff14147207 */ /* 0x000fe40006000000 */
[----:B------:R-:W-:Y:S02]  /*0520*/  SEL R21, R21, RZ, P1 ;  /* 0x000000ff15157207 */ /* 0x000fe40000800000 */
[----:B------:R-:W-:-:S02]  /*0530*/  ISETP.NE.AND P1, PT, R24, R4, PT ;  /* 0x000000041800720c */ /* 0x000fc40003f25270 */
[----:B------:R-:W-:Y:S02]  /*0540*/  SEL R24, R22, RZ, P0 ;  /* 0x000000ff16187207 */ /* 0x000fe40000000000 */
[----:B------:R-:W-:Y:S02]  /*0550*/  LOP3.LUT R20, R20, R29, RZ, 0xfc, !PT ;  /* 0x0000001d14147212 */ /* 0x000fe400078efcff */
[----:B------:R-:W-:Y:S02]  /*0560*/  SEL R21, R21, RZ, !P2 ;  /* 0x000000ff15157207 */ /* 0x000fe40005000000 */
[----:B------:R-:W-:Y:S02]  /*0570*/  SEL R24, R24, RZ, !P1 ;  /* 0x000000ff18187207 */ /* 0x000fe40004800000 */
[----:B------:R-:W-:Y:S02]  /*0580*/  LOP3.LUT R29, R21, R20, RZ, 0xfc, !PT ;  /* 0x00000014151d7212 */ /* 0x000fe400078efcff */
[----:B---3--:R-:W-:Y:S01]  /*0590*/  ISETP.NE.AND P4, PT, R8, R4, PT ;  /* 0x000000040800720c */ /* 0x008fe20003f85270 */
[----:B------:R-:W-:Y:S01]  /*05a0*/  LDS.128 R20, [R28+0x80] ;  /* 0x000080001c147984 */ /* 0x000fe20000000c00 */
[----:B------:R-:W-:Y:S01]  /*05b0*/  LOP3.LUT R29, R24, R29, RZ, 0xfc, !PT ;  /* 0x0000001d181d7212 */ /* 0x000fe200078efcff */
[----:B------:R-:W-:Y:S01]  /*05c0*/  IMAD.MOV.U32 R8, RZ, RZ, 0x8 ;  /* 0x00000008ff087424 */ /* 0x000fe200078e00ff */
[----:B------:R-:W-:Y:S01]  /*05d0*/  ISETP.NE.AND P3, PT, R10, R6, PT ;  /* 0x000000060a00720c */ /* 0x000fe20003f65270 */
[----:B------:R1:W2:Y:S01]  /*05e0*/  LDS.128 R24, [R28+0xc0] ;  /* 0x0000c0001c187984 */ /* 0x0002a20000000c00 */
[----:B------:R-:W-:Y:S01]  /*05f0*/  ISETP.NE.AND P1, PT, R9, RZ, PT ;  /* 0x000000ff0900720c */ /* 0x000fe20003f25270 */
[----:B------:R-:W-:Y:S01]  /*0600*/  IMAD.MOV.U32 R10, RZ, RZ, 0x10 ;  /* 0x00000010ff0a7424 */ /* 0x000fe200078e00ff */
[----:B------:R-:W-:-:S02]  /*0610*/  SHF.L.U32 R8, R8, R7, RZ ;  /* 0x0000000708087219 */ /* 0x000fc400000006ff */
[----:B------:R-:W-:Y:S02]  /*0620*/  ISETP.EQ.OR P1, PT, R9, R5, !P1 ;  /* 0x000000050900720c */ /* 0x000fe40004f22670 */
[----:B------:R-:W-:Y:S01]  /*0630*/  SHF.L.U32 R9, R10, R7, RZ ;  /* 0x000000070a097219 */ /* 0x000fe200000006ff */
[----:B------:R-:W-:Y:S01]  /*0640*/  IMAD.MOV.U32 R10, RZ, RZ, 0x20 ;  /* 0x00000020ff0a7424 */ /* 0x000fe200078e00ff */
[----:B------:R-:W-:Y:S01]  /*0650*/  SEL R8, R8, RZ, !P3 ;  /* 0x000000ff08087207 */ /* 0x000fe20005800000 */
[----:B-1----:R-:W-:Y:S01]  /*0660*/  VIADD R28, R28, 0x200 ;  /* 0x000002001c1c7836 */ /* 0x002fe20000000000 */
[----:B----4-:R-:W-:Y:S02]  /*0670*/  ISETP.NE.AND P5, PT, R18, R6, PT ;  /* 0x000000061200720c */ /* 0x010fe40003fa5270 */
[----:B------:R-:W-:Y:S02]  /*0680*/  ISETP.NE.AND P0, PT, R17, RZ, PT ;  /* 0x000000ff1100720c */ /* 0x000fe40003f05270 */
[----:B------:R-:W-:-:S02]  /*0690*/  SEL R8, R8, RZ, P1 ;  /* 0x000000ff08087207 */ /* 0x000fc40000800000 */
[----:B------:R-:W-:Y:S02]  /*06a0*/  ISETP.EQ.OR P0, PT, R17, R5, !P0 ;  /* 0x000000051100720c */ /* 0x000fe40004702670 */
[----:B0-----:R-:W-:Y:S02]  /*06b0*/  ISETP.NE.AND P3, PT, R14, R6, PT ;  /* 0x000000060e00720c */ /* 0x001fe40003f65270 */
[----:B------:R-:W-:Y:S02]  /*06c0*/  ISETP.NE.AND P1, PT, R13, RZ, PT ;  /* 0x000000ff0d00720c */ /* 0x000fe40003f25270 */
[----:B------:R-:W-:Y:S02]  /*06d0*/  SEL R9, R9, RZ, !P5 ;  /* 0x000000ff09097207 */ /* 0x000fe40006800000 */
[----:B------:R-:W-:Y:S02]  /*06e0*/  SHF.L.U32 R10, R10, R7, RZ ;  /* 0x000000070a0a7219 */ /* 0x000fe400000006ff */
[----:B------:R-:W-:-:S02]  /*06f0*/  ISETP.NE.AND P2, PT, R16, R4, PT ;  /* 0x000000041000720c */ /* 0x000fc40003f45270 */
[----:B------:R-:W-:Y:S02]  /*0700*/  SEL R8, R8, RZ, !P4 ;  /* 0x000000ff08087207 */ /* 0x000fe40006000000 */
[----:B------:R-:W-:Y:S02]  /*0710*/  ISETP.EQ.OR P1, PT, R13, R5, !P1 ;  /* 0x000000050d00720c */ /* 0x000fe40004f22670 */
[----:B------:R-:W-:Y:S02]  /*0720*/  SEL R9, R9, RZ, P0 ;  /* 0x000000ff09097207 */ /* 0x000fe40000000000 */
[----:B------:R-:W-:Y:S02]  /*0730*/  SEL R10, R10, RZ, !P3 ;  /* 0x000000ff0a0a7207 */ /* 0x000fe40005800000 */
[----:B------:R-:W-:Y:S02]  /*0740*/  LOP3.LUT R8, R8, R29, RZ, 0xfc, !PT ;  /* 0x0000001d08087212 */ /* 0x000fe400078efcff */
[----:B------:R-:W-:-:S02]  /*0750*/  ISETP.NE.AND P0, PT, R12, R4, PT ;  /* 0x000000040c00720c */ /* 0x000fc40003f05270 */
[----:B------:R-:W-:Y:S02]  /*0760*/  SEL R9, R9, RZ, !P2 ;  /* 0x000000ff09097207 */ /* 0x000fe40005000000 */
[----:B------:R-:W-:Y:S02]  /*0770*/  SEL R10, R10, RZ, P1 ;  /* 0x000000ff0a0a7207 */ /* 0x000fe40000800000 */
[----:B------:R-:W-:Y:S01]  /*0780*/  LOP3.LUT R9, R9, R8, RZ, 0xfc, !PT ;  /* 0x0000000809097212 */ /* 0x000fe200078efcff */
[----:B------:R-:W-:Y:S01]  /*0790*/  IMAD.MOV.U32 R8, RZ, RZ, 0x40 ;  /* 0x00000040ff087424 */ /* 0x000fe200078e00ff */
[----:B------:R-:W-:Y:S02]  /*07a0*/  SEL R10, R10, RZ, !P0 ;  /* 0x000000ff0a0a7207 */ /* 0x000fe40004000000 */
[----:B--2---:R-:W-:Y:S02]  /*07b0*/  ISETP.NE.AND P3, PT, R26, R6, PT ;  /* 0x000000061a00720c */ /* 0x004fe40003f65270 */
[----:B------:R-:W-:Y:S01]  /*07c0*/  LOP3.LUT R11, R10, R9, RZ, 0xfc, !PT ;  /* 0x000000090a0b7212 */ /* 0x000fe200078efcff */
[----:B------:R-:W-:Y:S01]  /*07d0*/  IMAD.MOV.U32 R10, RZ, RZ, 0x80 ;  /* 0x00000080ff0a7424 */ /* 0x000fe200078e00ff */
[----:B------:R-:W-:-:S02]  /*07e0*/  ISETP.NE.AND P1, PT, R25, RZ, PT ;  /* 0x000000ff1900720c */ /* 0x000fc40003f25270 */
[----:B------:R-:W-:Y:S02]  /*07f0*/  ISETP.NE.AND P0, PT, R21, RZ, PT ;  /* 0x000000ff1500720c */ /* 0x000fe40003f05270 */
[-C--:B------:R-:W-:Y:S02]  /*0800*/  SHF.L.U32 R9, R10, R7.reuse, RZ ;  /* 0x000000070a097219 */ /* 0x080fe400000006ff */
[----:B------:R-:W-:Y:S02]  /*0810*/  ISETP.NE.AND P2, PT, R22, R6, PT ;  /* 0x000000061600720c */ /* 0x000fe40003f45270 */
[----:B------:R-:W-:Y:S01]  /*0820*/  SHF.L.U32 R8, R8, R7, RZ ;  /* 0x0000000708087219 */ /* 0x000fe200000006ff */
[----:B------:R-:W-:Y:S01]  /*0830*/  VIADD R7, R7, 0x8 ;  /* 0x0000000807077836 */ /* 0x000fe20000000000 */
[----:B------:R-:W-:Y:S02]  /*0840*/  ISETP.EQ.OR P1, PT, R25, R5, !P1 ;  /* 0x000000051900720c */ /* 0x000fe40004f22670 */
[----:B------:R-:W-:-:S02]  /*0850*/  SEL R9, R9, RZ, !P3 ;  /* 0x000000ff09097207 */ /* 0x000fc40005800000 */
[----:B------:R-:W-:Y:S02]  /*0860*/  ISETP.EQ.OR P0, PT, R21, R5, !P0 ;  /* 0x000000051500720c */ /* 0x000fe40004702670 */
[----:B------:R-:W-:Y:S02]  /*0870*/  SEL R8, R8, RZ, !P2 ;  /* 0x000000ff08087207 */ /* 0x000fe40005000000 */
[----:B------:R-:W-:Y:S02]  /*0880*/  SEL R9, R9, RZ, P1 ;  /* 0x000000ff09097207 */ /* 0x000fe40000800000 */
[----:B------:R-:W-:Y:S02]  /*0890*/  ISETP.NE.AND P1, PT, R2, RZ, PT ;  /* 0x000000ff0200720c */ /* 0x000fe40003f25270 */
[----:B------:R-:W-:Y:S02]  /*08a0*/  ISETP.NE.AND P2, PT, R20, R4, PT ;  /* 0x000000041400720c */ /* 0x000fe40003f45270 */
[----:B------:R-:W-:-:S02]  /*08b0*/  SEL R8, R8, RZ, P0 ;  /* 0x000000ff08087207 */ /* 0x000fc40000000000 */
[----:B------:R-:W-:Y:S02]  /*08c0*/  ISETP.NE.AND P0, PT, R24, R4, PT ;  /* 0x000000041800720c */ /* 0x000fe40003f05270 */
[----:B------:R-:W-:Y:S02]  /*08d0*/  SEL R8, R8, RZ, !P2 ;  /* 0x000000ff08087207 */ /* 0x000fe40005000000 */
[----:B------:R-:W-:Y:S02]  /*08e0*/  SEL R9, R9, RZ, !P0 ;  /* 0x000000ff09097207 */ /* 0x000fe40004000000 */
[----:B------:R-:W-:-:S04]  /*08f0*/  LOP3.LUT R8, R8, R11, RZ, 0xfc, !PT ;  /* 0x0000000b08087212 */ /* 0x000fc800078efcff */
[----:B------:R-:W-:Y:S01]  /*0900*/  LOP3.LUT R29, R9, R8, RZ, 0xfc, !PT ;  /* 0x00000008091d7212 */ /* 0x000fe200078efcff */
[----:B------:R-:W-:Y:S06]  /*0910*/  @P1 BRA `(.L_x_1) ;  /* 0xfffffff8008c1947 */ /* 0x000fec000383ffff */
[----:B------:R-:W-:-:S07]  /*0920*/  IMAD.U32 R12, RZ, RZ, UR7 ;  /* 0x00000007ff0c7e24 */ /* 0x000fce000f8e00ff */
.L_x_0:
[----:B------:R-:W-:-:S09]  /*0930*/  UISETP.NE.AND UP0, UPT, UR4, URZ, UPT ;  /* 0x000000ff0400728c */ /* 0x000fd2000bf05270 */
[----:B------:R-:W-:Y:S05]  /*0940*/  BRA.U !UP0, `(.L_x_2) ;  /* 0x0000000508747547 */ /* 0x000fea000b800000 */
[----:B------:R-:W0:Y:S01]  /*0950*/  S2UR UR6, SR_CgaCtaId ;  /* 0x00000000000679c3 */ /* 0x000e220000008800 */
[----:B------:R-:W-:Y:S01]  /*0960*/  UMOV UR5, 0x400 ;  /* 0x0000040000057882 */ /* 0x000fe20000000000 */
[----:B-----5:R-:W-:Y:S01]  /*0970*/  IMAD.MOV.U32 R7, RZ, RZ, 0x1 ;  /* 0x00000001ff077424 */ /* 0x020fe200078e00ff */
[----:B------:R-:W-:-:S04]  /*0980*/  UISETP.NE.AND UP0, UPT, UR4, 0x1, UPT ;  /* 0x000000010400788c */ /* 0x000fc8000bf05270 */
[----:B------:R-:W-:Y:S01]  /*0990*/  SHF.L.U32 R7, R7, R12, RZ ;  /* 0x0000000c07077219 */ /* 0x000fe200000006ff */
[----:B0-----:R-:W-:-:S06]  /*09a0*/  ULEA UR5, UR6, UR5, 0x18 ;  /* 0x0000000506057291 */ /* 0x001fcc000f8ec0ff */
[----:B------:R-:W-:-:S05]  /*09b0*/  LEA R2, R12, UR5, 0x6 ;  /* 0x000000050c027c11 */ /* 0x000fca000f8e30ff */
[----:B------:R-:W0:Y:S02]  /*09c0*/  LDS.128 R8, [R2] ;  /* 0x0000000002087984 */ /* 0x000e240000000c00 */
[C---:B0-----:R-:W-:Y:S02]  /*09d0*/  ISETP.NE.AND P0, PT, R9.reuse, RZ, PT ;  /* 0x000000ff0900720c */ /* 0x041fe40003f05270 */
[----:B------:R-:W-:Y:S02]  /*09e0*/  ISETP.NE.AND P1, PT, R10, R6, PT ;  /* 0x000000060a00720c */ /* 0x000fe40003f25270 */
[----:B------:R-:W-:Y:S02]  /*09f0*/  ISETP.EQ.OR P0, PT, R9, R5, !P0 ;  /* 0x000000050900720c */ /* 0x000fe40004702670 */
[----:B------:R-:W-:Y:S02]  /*0a00*/  SEL R7, R7, RZ, !P1 ;  /* 0x000000ff07077207 */ /* 0x000fe40004800000 */
[----:B------:R-:W-:-:S02]  /*0a10*/  ISETP.NE.AND P1, PT, R8, R4, PT ;  /* 0x000000040800720c */ /* 0x000fc40003f25270 */
[----:B------:R-:W-:-:S04]  /*0a20*/  SEL R7, R7, RZ, P0 ;  /* 0x000000ff07077207 */ /* 0x000fc80000000000 */
[----:B------:R-:W-:-:S04]  /*0a30*/  SEL R8, R7, RZ, !P1 ;  /* 0x000000ff07087207 */ /* 0x000fc80004800000 */
[----:B------:R-:W-:Y:S01]  /*0a40*/  LOP3.LUT R29, R8, R29, RZ, 0xfc, !PT ;  /* 0x0000001d081d7212 */ /* 0x000fe200078efcff */
[----:B------:R-:W-:Y:S06]  /*0a50*/  BRA.U !UP0, `(.L_x_2) ;  /* 0x0000000508307547 */ /* 0x000fec000b800000 */
[----:B------:R-:W0:Y:S01]  /*0a60*/  LDS.128 R8, [R2+0x40] ;  /* 0x0000400002087984 */ /* 0x000e220000000c00 */
[----:B------:R-:W-:Y:S01]  /*0a70*/  IMAD.MOV.U32 R7, RZ, RZ, 0x2 ;  /* 0x00000002ff077424 */ /* 0x000fe200078e00ff */
[----:B------:R-:W-:-:S04]  /*0a80*/  UISETP.NE.AND UP0, UPT, UR4, 0x2, UPT ;  /* 0x000000020400788c */ /* 0x000fc8000bf05270 */
[----:B------:R-:W-:Y:S02]  /*0a90*/  SHF.L.U32 R7, R7, R12, RZ ;  /* 0x0000000c07077219 */ /* 0x000fe400000006ff */
[----:B0-----:R-:W-:Y:S02]  /*0aa0*/  ISETP.NE.AND P1, PT, R10, R6, PT ;  /* 0x000000060a00720c */ /* 0x001fe40003f25270 */
[----:B------:R-:W-:Y:S02]  /*0ab0*/  ISETP.NE.AND P0, PT, R9, RZ, PT ;  /* 0x000000ff0900720c */ /* 0x000fe40003f05270 */
[----:B------:R-:W-:Y:S02]  /*0ac0*/  SEL R7, R7, RZ, !P1 ;  /* 0x000000ff07077207 */ /* 0x000fe40004800000 */
[----:B------:R-:W-:Y:S02]  /*0ad0*/  ISETP.EQ.OR P0, PT, R9, R5, !P0 ;  /* 0x000000050900720c */ /* 0x000fe40004702670 */
        /* <DEDUP_REMOVED lines=58> */
[----:B------:R-:W-:-:S05]  /*0e80*/  IMAD.MOV.U32 R7, RZ, RZ, 0x40 ;  /* 0x00000040ff077424 */ /* 0x000fca00078e00ff */
[----:B------:R-:W-:Y:S02]  /*0e90*/  SHF.L.U32 R12, R7, R12, RZ ;  /* 0x0000000c070c7219 */ /* 0x000fe400000006ff */
[C---:B0-----:R-:W-:Y:S02]  /*0ea0*/  ISETP.NE.AND P0, PT, R9.reuse, RZ, PT ;  /* 0x000000ff0900720c */ /* 0x041fe40003f05270 */
[----:B------:R-:W-:Y:S02]  /*0eb0*/  ISETP.NE.AND P1, PT, R10, R6, PT ;  /* 0x000000060a00720c */ /* 0x000fe40003f25270 */
[----:B------:R-:W-:Y:S02]  /*0ec0*/  ISETP.EQ.OR P0, PT, R9, R5, !P0 ;  /* 0x000000050900720c */ /* 0x000fe40004702670 */
[----:B------:R-:W-:Y:S02]  /*0ed0*/  SEL R12, R12, RZ, !P1 ;  /* 0x000000ff0c0c7207 */ /* 0x000fe40004800000 */
[----:B------:R-:W-:-:S02]  /*0ee0*/  ISETP.NE.AND P1, PT, R8, R4, PT ;  /* 0x000000040800720c */ /* 0x000fc40003f25270 */
[----:B------:R-:W-:-:S04]  /*0ef0*/  SEL R12, R12, RZ, P0 ;  /* 0x000000ff0c0c7207 */ /* 0x000fc80000000000 */
[----:B------:R-:W-:-:S04]  /*0f00*/  SEL R12, R12, RZ, !P1 ;  /* 0x000000ff0c0c7207 */ /* 0x000fc80004800000 */
[----:B------:R-:W-:-:S07]  /*0f10*/  LOP3.LUT R29, R12, R29, RZ, 0xfc, !PT ;  /* 0x0000001d0c1d7212 */ /* 0x000fce00078efcff */
.L_x_2:
[----:B------:R-:W-:-:S13]  /*0f20*/  ISETP.NE.AND P0, PT, R29, RZ, PT ;  /* 0x000000ff1d00720c */ /* 0x000fda0003f05270 */
[----:B-----5:R-:W0:Y:S01]  /*0f30*/  @P0 LDC.64 R4, c[0x0][0x390] ;  /* 0x0000e400ff040b82 */ /* 0x020e220000000a00 */
[----:B------:R-:W-:-:S04]  /*0f40*/  @P0 IMAD.SHL.U32 R7, R0, 0x2, RZ ;  /* 0x0000000200070824 */ /* 0x000fc800078e00ff */
[----:B0-----:R-:W-:-:S05]  /*0f50*/  @P0 IMAD.WIDE.U32 R4, R7, 0x4, R4 ;  /* 0x0000000407040825 */ /* 0x001fca00078e0004 */
[----:B------:R0:W-:Y:S04]  /*0f60*/  @P0 STG.E desc[UR8][R4.64], R0 ;  /* 0x0000000004000986 */ /* 0x0001e8000c101908 */
[----:B------:R1:W-:Y:S01]  /*0f70*/  @P0 STG.E desc[UR8][R4.64+0x4], R29 ;  /* 0x0000041d04000986 */ /* 0x0003e2000c101908 */
[----:B0-----:R-:W-:-:S05]  /*0f80*/  VIADD R0, R0, 0x1 ;  /* 0x0000000100007836 */ /* 0x001fca0000000000 */
[----:B------:R-:W-:-:S13]  /*0f90*/  ISETP.NE.AND P0, PT, R0, R3, PT ;  /* 0x000000030000720c */ /* 0x000fda0003f05270 */
[----:B-1----:R-:W-:Y:S05]  /*0fa0*/  @P0 BRA `(.L_x_3) ;  /* 0xfffffff000a40947 */ /* 0x002fea000383ffff */
[----:B------:R-:W-:Y:S05]  /*0fb0*/  EXIT ;  /* 0x000000000000794d */ /* 0x000fea0003800000 */
.L_x_4:
[----:B------:R-:W-:-:S00]  /*0fc0*/  BRA `(.L_x_4) ;  /* 0xfffffffc00fc7947 */ /* 0x000fc0000383ffff */
[----:B------:R-:W-:-:S00]  /*0fd0*/  NOP ;  /* 0x0000000000007918 */ /* 0x000fc00000000000 */
        /* <DEDUP_REMOVED lines=10> */
.L_x_5:


//--------------------- .nv.shared.match_patterns_fast --------------------------
	.section	.nv.shared.match_patterns_fast,"aw",@nobits
	.sectionflags	@""
	.align	64
.nv.shared.match_patterns_fast:
	.zero		3072


//--------------------- .nv.shared.reserved.0     --------------------------
	.section	.nv.shared.reserved.0,"aw",@nobits
	.weak		__nv_reservedSMEM_offset_0_alias
	.size		__nv_reservedSMEM_offset_0_alias, 0, 64
	.other		__nv_reservedSMEM_offset_0_alias,@"STO_CUDA_RESERVED_SHARED STV_DEFAULT"
__nv_reservedSMEM_offset_0_alias:
	.zero		0
	.zero		64


//--------------------- .nv.constant0.match_patterns_fast --------------------------
	.section	.nv.constant0.match_patterns_fast,"a",@progbits
	.sectionflags	@""
	.align	4
.nv.constant0.match_patterns_fast:
	.zero		928


//--------------------- SYMBOLS --------------------------

	.type		.nv.reservedSmem.offset0,@object
	.size		.nv.reservedSmem.offset0,0x4
	.type		.nv.reservedSmem.cap,@object
	.size		.nv.reservedSmem.cap,0x4
